	.headerflags	@"EF_CUDA_TEXMODE_UNIFIED EF_CUDA_64BIT_ADDRESS EF_CUDA_ACCELERATORS EF_CUDA_SM90 EF_CUDA_VIRTUAL_SM(EF_CUDA_SM90)"
	.elftype	@"ET_EXEC"


//--------------------- .nv.info                  --------------------------
	.section	.nv.info,"",@"SHT_CUDA_INFO"
	.align	4


	//----- nvinfo : EIATTR_REGCOUNT
	.align		4
        /*0000*/ 	.byte	0x04, 0x2f
        /*0002*/ 	.short	(.L_3 - .L_2)
	.align		4
.L_2:
        /*0004*/ 	.word	index@(triton_poi_fused__native_batch_norm_legit_no_training_relu_3)
        /*0008*/ 	.word	0x00000011


	//----- nvinfo : EIATTR_MIN_STACK_SIZE
	.align		4
.L_3:
        /*000c*/ 	.byte	0x04, 0x12
        /*000e*/ 	.short	(.L_5 - .L_4)
	.align		4
.L_4:
        /*0010*/ 	.word	index@(triton_poi_fused__native_batch_norm_legit_no_training_relu_3)
        /*0014*/ 	.word	0x00000000


	//----- nvinfo : EIATTR_FRAME_SIZE
	.align		4
.L_5:
        /*0018*/ 	.byte	0x04, 0x11
        /*001a*/ 	.short	(.L_7 - .L_6)
	.align		4
.L_6:
        /*001c*/ 	.word	index@(triton_poi_fused__native_batch_norm_legit_no_training_relu_3)
        /*0020*/ 	.word	0x00000000


	//----- nvinfo : EIATTR_MIN_STACK_SIZE
	.align		4
.L_7:
        /*0024*/ 	.byte	0x04, 0x12
        /*0026*/ 	.short	(.L_9 - .L_8)
	.align		4
.L_8:
        /*0028*/ 	.word	index@(triton_poi_fused__native_batch_norm_legit_no_training_relu_3)
        /*002c*/ 	.word	0x00000000
.L_9:


//--------------------- .nv.info.triton_poi_fused__native_batch_norm_legit_no_training_relu_3 --------------------------
	.section	.nv.info.triton_poi_fused__native_batch_norm_legit_no_training_relu_3,"",@"SHT_CUDA_INFO"
	.sectionflags	@""
	.align	4


	//----- nvinfo : EIATTR_CUDA_API_VERSION
	.align		4
        /*0000*/ 	.byte	0x04, 0x37
        /*0002*/ 	.short	(.L_11 - .L_10)
.L_10:
        /*0004*/ 	.word	0x0000007c


	//----- nvinfo : EIATTR_KPARAM_INFO
	.align		4
.L_11:
        /*0008*/ 	.byte	0x04, 0x17
        /*000a*/ 	.short	(.L_13 - .L_12)
.L_12:
        /*000c*/ 	.word	0x00000000
        /*0010*/ 	.short	0x0006
        /*0012*/ 	.short	0x0030
        /*0014*/ 	.byte	0x00, 0xf0, 0x11, 0x00


	//----- nvinfo : EIATTR_KPARAM_INFO
	.align		4
.L_13:
        /*0018*/ 	.byte	0x04, 0x17
        /*001a*/ 	.short	(.L_15 - .L_14)
.L_14:
        /*001c*/ 	.word	0x00000000
        /*0020*/ 	.short	0x0005
        /*0022*/ 	.short	0x0028
        /*0024*/ 	.byte	0x00, 0xf4, 0x21, 0x00


	//----- nvinfo : EIATTR_KPARAM_INFO
	.align		4
.L_15:
        /*0028*/ 	.byte	0x04, 0x17
        /*002a*/ 	.short	(.L_17 - .L_16)
.L_16:
        /*002c*/ 	.word	0x00000000
        /*0030*/ 	.short	0x0004
        /*0032*/ 	.short	0x0020
        /*0034*/ 	.byte	0x00, 0xf4, 0x21, 0x00


	//----- nvinfo : EIATTR_KPARAM_INFO
	.align		4
.L_17:
        /*0038*/ 	.byte	0x04, 0x17
        /*003a*/ 	.short	(.L_19 - .L_18)
.L_18:
        /*003c*/ 	.word	0x00000000
        /*0040*/ 	.short	0x0003
        /*0042*/ 	.short	0x0018
        /*0044*/ 	.byte	0x00, 0xf4, 0x21, 0x00


	//----- nvinfo : EIATTR_KPARAM_INFO
	.align		4
.L_19:
        /*0048*/ 	.byte	0x04, 0x17
        /*004a*/ 	.short	(.L_21 - .L_20)
.L_20:
        /*004c*/ 	.word	0x00000000
        /*0050*/ 	.short	0x0002
        /*0052*/ 	.short	0x0010
        /*0054*/ 	.byte	0x00, 0xf4, 0x21, 0x00


	//----- nvinfo : EIATTR_KPARAM_INFO
	.align		4
.L_21:
        /*0058*/ 	.byte	0x04, 0x17
        /*005a*/ 	.short	(.L_23 - .L_22)
.L_22:
        /*005c*/ 	.word	0x00000000
        /*0060*/ 	.short	0x0001
        /*0062*/ 	.short	0x0008
        /*0064*/ 	.byte	0x00, 0xf4, 0x21, 0x00


	//----- nvinfo : EIATTR_KPARAM_INFO
	.align		4
.L_23:
        /*0068*/ 	.byte	0x04, 0x17
        /*006a*/ 	.short	(.L_25 - .L_24)
.L_24:
        /*006c*/ 	.word	0x00000000
        /*0070*/ 	.short	0x0000
        /*0072*/ 	.short	0x0000
        /*0074*/ 	.byte	0x00, 0xf4, 0x21, 0x00


	//----- nvinfo : EIATTR_SPARSE_MMA_MASK
	.align		4
.L_25:
        /*0078*/ 	.byte	0x03, 0x50
        /*007a*/ 	.short	0x0000


	//----- nvinfo : EIATTR_MAXREG_COUNT
	.align		4
        /*007c*/ 	.byte	0x03, 0x1b
        /*007e*/ 	.short	0x00ff


	//----- nvinfo : EIATTR_EXIT_INSTR_OFFSETS
	.align		4
        /*0080*/ 	.byte	0x04, 0x1c
        /*0082*/ 	.short	(.L_27 - .L_26)


	//   ....[0]....
.L_26:
        /*0084*/ 	.word	0x00000350


	//----- nvinfo : EIATTR_REQNTID
	.align		4
.L_27:
        /*0088*/ 	.byte	0x04, 0x10
        /*008a*/ 	.short	(.L_29 - .L_28)
.L_28:
        /*008c*/ 	.word	0x00000100
        /*0090*/ 	.word	0x00000001
        /*0094*/ 	.word	0x00000001


	//----- nvinfo : EIATTR_CBANK_PARAM_SIZE
	.align		4
.L_29:
        /*0098*/ 	.byte	0x03, 0x19
        /*009a*/ 	.short	0x0034


	//----- nvinfo : EIATTR_PARAM_CBANK
	.align		4
        /*009c*/ 	.byte	0x04, 0x0a
        /*009e*/ 	.short	(.L_31 - .L_30)
	.align		4
.L_30:
        /*00a0*/ 	.word	index@(.nv.constant0.triton_poi_fused__native_batch_norm_legit_no_training_relu_3)
        /*00a4*/ 	.short	0x0210
        /*00a6*/ 	.short	0x0034


	//----- nvinfo : EIATTR_SW_WAR
	.align		4
.L_31:
        /*00a8*/ 	.byte	0x04, 0x36
        /*00aa*/ 	.short	(.L_33 - .L_32)
.L_32:
        /*00ac*/ 	.word	0x00000008
.L_33:


//--------------------- .nv.callgraph             --------------------------
	.section	.nv.callgraph,"",@"SHT_CUDA_CALLGRAPH"
	.align	4
	.sectionentsize	8
	.align		4
        /*0000*/ 	.word	0x00000000
	.align		4
        /*0004*/ 	.word	0xffffffff
	.align		4
        /*0008*/ 	.word	0x00000000
	.align		4
        /*000c*/ 	.word	0xfffffffe
	.align		4
        /*0010*/ 	.word	0x00000000
	.align		4
        /*0014*/ 	.word	0xfffffffd
	.align		4
        /*0018*/ 	.word	0x00000000
	.align		4
        /*001c*/ 	.word	0xfffffffc


//--------------------- .nv.constant4             --------------------------
	.section	.nv.constant4,"a",@progbits
	.align	8
	.align		8
.nv.constant4:
        /*0000*/ 	.dword	_$_str
	.align		8
        /*0008*/ 	.dword	_$_str_$_2


//--------------------- .text.triton_poi_fused__native_batch_norm_legit_no_training_relu_3 --------------------------
	.section	.text.triton_poi_fused__native_batch_norm_legit_no_training_relu_3,"ax",@progbits
	.align	128
        .global         triton_poi_fused__native_batch_norm_legit_no_training_relu_3
        .type           triton_poi_fused__native_batch_norm_legit_no_training_relu_3,@function
        .size           triton_poi_fused__native_batch_norm_legit_no_training_relu_3,(.L_x_1 - triton_poi_fused__native_batch_norm_legit_no_training_relu_3)
        .other          triton_poi_fused__native_batch_norm_legit_no_training_relu_3,@"STO_CUDA_ENTRY STV_DEFAULT"
triton_poi_fused__native_batch_norm_legit_no_training_relu_3:
.text.triton_poi_fused__native_batch_norm_legit_no_training_relu_3:
[----:B------:R-:W-:Y:S01]  /*0000*/  LDC R1, c[0x0][0x28] ;  /* 0x00000a00ff017b82 */ /* 0x000fe20000000800 */
[----:B------:R-:W1:Y:S07]  /*0010*/  S2R R0, SR_TID.X ;  /* 0x0000000000007919 */ /* 0x000e6e0000002100 */
[----:B------:R-:W2:Y:S01]  /*0020*/  LDC.64 R6, c[0x0][0x220] ;  /* 0x00008800ff067b82 */ /* 0x000ea20000000a00 */
[----:B------:R-:W-:Y:S01]  /*0030*/  ULDC.64 UR4, c[0x0][0x208] ;  /* 0x0000820000047ab9 */ /* 0x000fe20000000a00 */
[----:B------:R-:W3:Y:S06]  /*0040*/  S2R R5, SR_CTAID.X ;  /* 0x0000000000057919 */ /* 0x000eec0000002500 */
[----:B------:R-:W4:Y:S08]  /*0050*/  LDC.64 R8, c[0x0][0x228] ;  /* 0x00008a00ff087b82 */ /* 0x000f300000000a00 */
[----:B------:R-:W5:Y:S01]  /*0060*/  LDC.64 R10, c[0x0][0x230] ;  /* 0x00008c00ff0a7b82 */ /* 0x000f620000000a00 */
[----:B-1----:R-:W-:-:S02]  /*0070*/  SHF.L.U32 R0, R0, 0x1, RZ ;  /* 0x0000000100007819 */ /* 0x002fc400000006ff */
[----:B---3--:R-:W-:Y:S02]  /*0080*/  SHF.R.S32.HI R3, RZ, 0x16, R5 ;  /* 0x00000016ff037819 */ /* 0x008fe40000011405 */
[----:B------:R-:W-:Y:S02]  /*0090*/  LOP3.LUT R0, R0, 0x1fe, RZ, 0xc0, !PT ;  /* 0x000001fe00007812 */ /* 0x000fe400078ec0ff */
[----:B------:R-:W-:Y:S02]  /*00a0*/  SGXT R3, R3, 0x1 ;  /* 0x000000010303781a */ /* 0x000fe40000000200 */
[----:B------:R-:W-:Y:S02]  /*00b0*/  LEA R0, R5, R0, 0x9 ;  /* 0x0000000005007211 */ /* 0x000fe400078e48ff */
[----:B------:R-:W1:Y:S02]  /*00c0*/  LDC.64 R4, c[0x0][0x218] ;  /* 0x00008600ff047b82 */ /* 0x000e640000000a00 */
[----:B------:R-:W-:-:S04]  /*00d0*/  LEA.HI R3, R3, R0, RZ, 0xa ;  /* 0x0000000003037211 */ /* 0x000fc800078f50ff */
[----:B------:R-:W-:-:S04]  /*00e0*/  SHF.R.S32.HI R3, RZ, 0xa, R3 ;  /* 0x0000000aff037819 */ /* 0x000fc80000011403 */
[----:B------:R-:W-:-:S04]  /*00f0*/  LEA.HI R2, R3, R3, RZ, 0x6 ;  /* 0x0000000303027211 */ /* 0x000fc800078f30ff */
[----:B------:R-:W-:-:S04]  /*0100*/  LOP3.LUT R2, R2, 0xffffffc0, RZ, 0xc0, !PT ;  /* 0xffffffc002027812 */ /* 0x000fc800078ec0ff */
[----:B------:R-:W-:Y:S02]  /*0110*/  IADD3 R13, R3, -R2, RZ ;  /* 0x80000002030d7210 */ /* 0x000fe40007ffe0ff */
[----:B------:R-:W3:Y:S03]  /*0120*/  LDC.64 R2, c[0x0][0x210] ;  /* 0x00008400ff027b82 */ /* 0x000ee60000000a00 */
[----:B--2---:R-:W-:-:S06]  /*0130*/  IMAD.WIDE R6, R13, 0x4, R6 ;  /* 0x000000040d067825 */ /* 0x004fcc00078e0206 */
[----:B------:R-:W2:Y:S01]  /*0140*/  LDG.E.EL R6, desc[UR4][R6.64] ;  /* 0x0000000406067981 */ /* 0x000ea2000c2e1900 */
[----:B-1----:R-:W-:-:S05]  /*0150*/  IMAD.WIDE R4, R13, 0x4, R4 ;  /* 0x000000040d047825 */ /* 0x002fca00078e0204 */
[----:B------:R1:W2:Y:S01]  /*0160*/  LDG.E.EL R12, desc[UR4][R4.64] ;  /* 0x00000004040c7981 */ /* 0x0002a2000c2e1900 */
[----:B---3--:R-:W-:Y:S01]  /*0170*/  IMAD.WIDE R2, R0, 0x4, R2 ;  /* 0x0000000400027825 */ /* 0x008fe200078e0202 */
[----:B------:R-:W-:Y:S01]  /*0180*/  HFMA2.MMA R14, -RZ, RZ, 1.625, 0 ;  /* 0x3e800000ff0e7435 */ /* 0x000fe200000001ff */
[----:B-1----:R-:W1:Y:S04]  /*0190*/  LDC.64 R4, c[0x0][0x238] ;  /* 0x00008e00ff047b82 */ /* 0x002e680000000a00 */
[----:B------:R-:W3:Y:S01]  /*01a0*/  LDG.E.64 R2, desc[UR4][R2.64] ;  /* 0x0000000402027981 */ /* 0x000ee2000c1e1b00 */
[----:B----4-:R-:W-:-:S04]  /*01b0*/  IMAD.WIDE R8, R13, 0x4, R8 ;  /* 0x000000040d087825 */ /* 0x010fc800078e0208 */
[----:B-----5:R-:W-:Y:S02]  /*01c0*/  IMAD.WIDE R10, R13, 0x4, R10 ;  /* 0x000000040d0a7825 */ /* 0x020fe400078e020a */
[----:B------:R-:W4:Y:S04]  /*01d0*/  LDG.E.EL R8, desc[UR4][R8.64] ;  /* 0x0000000408087981 */ /* 0x000f28000c2e1900 */
[----:B------:R-:W4:Y:S01]  /*01e0*/  LDG.E.EL R11, desc[UR4][R10.64] ;  /* 0x000000040a0b7981 */ /* 0x000f22000c2e1900 */
[----:B-1----:R-:W-:-:S04]  /*01f0*/  IMAD.WIDE R4, R0, 0x4, R4 ;  /* 0x0000000400047825 */ /* 0x002fc800078e0204 */
[----:B--2---:R-:W-:-:S04]  /*0200*/  FADD R6, R6, 9.9999997473787516356e-06 ;  /* 0x3727c5ac06067421 */ /* 0x004fc80000000000 */
[----:B------:R-:W1:Y:S02]  /*0210*/  MUFU.SQRT R7, R6 ;  /* 0x0000000600077308 */ /* 0x000e640000002000 */
[C---:B-1----:R-:W-:Y:S02]  /*0220*/  FSETP.GT.AND P0, PT, R7.reuse, 8.50705917302346158658e+37, PT ;  /* 0x7e8000000700780b */ /* 0x042fe40003f04000 */
[----:B------:R-:W-:-:S11]  /*0230*/  FSETP.GEU.AND P1, PT, R7, 1.175494350822287508e-38, PT ;  /* 0x008000000700780b */ /* 0x000fd60003f2e000 */
[----:B------:R-:W-:-:S04]  /*0240*/  @P0 FMUL R7, R7, 0.25 ;  /* 0x3e80000007070820 */ /* 0x000fc80000400000 */
[----:B------:R-:W-:-:S06]  /*0250*/  @!P1 FMUL R7, R7, 16777216 ;  /* 0x4b80000007079820 */ /* 0x000fcc0000400000 */
[----:B------:R-:W1:Y:S01]  /*0260*/  MUFU.RCP R7, R7 ;  /* 0x0000000700077308 */ /* 0x000e620000001000 */
[----:B------:R-:W-:Y:S01]  /*0270*/  FSEL R14, R14, 1, P0 ;  /* 0x3f8000000e0e7808 */ /* 0x000fe20000000000 */
[----:B---3--:R-:W-:-:S04]  /*0280*/  FADD R2, R2, -R12 ;  /* 0x8000000c02027221 */ /* 0x008fc80000000000 */
[----:B------:R-:W-:Y:S01]  /*0290*/  @!P1 FMUL R14, R14, 16777216 ;  /* 0x4b8000000e0e9820 */ /* 0x000fe20000400000 */
[----:B------:R-:W-:-:S03]  /*02a0*/  FADD R3, R3, -R12 ;  /* 0x8000000c03037221 */ /* 0x000fc60000000000 */
[----:B-1----:R-:W-:-:S04]  /*02b0*/  FMUL R14, R7, R14 ;  /* 0x0000000e070e7220 */ /* 0x002fc80000400000 */
[-C--:B------:R-:W-:Y:S01]  /*02c0*/  FMUL R2, R2, R14.reuse ;  /* 0x0000000e02027220 */ /* 0x080fe20000400000 */
[----:B------:R-:W-:-:S03]  /*02d0*/  FMUL R14, R3, R14 ;  /* 0x0000000e030e7220 */ /* 0x000fc60000400000 */
[C-C-:B----4-:R-:W-:Y:S01]  /*02e0*/  FFMA R2, R8.reuse, R2, R11.reuse ;  /* 0x0000000208027223 */ /* 0x150fe2000000000b */
[----:B------:R-:W-:-:S04]  /*02f0*/  FFMA R14, R8, R14, R11 ;  /* 0x0000000e080e7223 */ /* 0x000fc8000000000b */
[----:B------:R-:W-:Y:S02]  /*0300*/  FSETP.GEU.AND P0, PT, R2, RZ, PT ;  /* 0x000000ff0200720b */ /* 0x000fe40003f0e000 */
[----:B------:R-:W-:Y:S02]  /*0310*/  FSETP.GEU.AND P1, PT, R14, RZ, PT ;  /* 0x000000ff0e00720b */ /* 0x000fe40003f2e000 */
[----:B------:R-:W-:Y:S02]  /*0320*/  FSEL R2, R2, RZ, P0 ;  /* 0x000000ff02027208 */ /* 0x000fe40000000000 */
[----:B------:R-:W-:-:S05]  /*0330*/  FSEL R3, R14, RZ, P1 ;  /* 0x000000ff0e037208 */ /* 0x000fca0000800000 */
[----:B------:R-:W-:Y:S01]  /*0340*/  STG.E.64 desc[UR4][R4.64], R2 ;  /* 0x0000000204007986 */ /* 0x000fe2000c101b04 */
[----:B------:R-:W-:Y:S05]  /*0350*/  EXIT ;  /* 0x000000000000794d */ /* 0x000fea0003800000 */
.L_x_0:
[----:B------:R-:W-:-:S00]  /*0360*/  BRA `(.L_x_0) ;  /* 0xfffffffc00fc7947 */ /* 0x000fc0000383ffff */
[----:B------:R-:W-:-:S00]  /*0370*/  NOP ;  /* 0x0000000000007918 */ /* 0x000fc00000000000 */
        /* <DEDUP_REMOVED lines=8> */
.L_x_1:


//--------------------- .nv.global.init           --------------------------
	.section	.nv.global.init,"aw",@progbits
.nv.global.init:
	.type		_$_str,@object
	.size		_$_str,(_$_str_$_2 - _$_str)
_$_str:
        /*0000*/ 	.byte	0x5f, 0x5f, 0x43, 0x55, 0x44, 0x41, 0x5f, 0x46, 0x54, 0x5a, 0x00
	.type		_$_str_$_2,@object
	.size		_$_str_$_2,(.L_1 - _$_str_$_2)
_$_str_$_2:
        /*000b*/ 	.byte	0x5f, 0x5f, 0x43, 0x55, 0x44, 0x41, 0x5f, 0x50, 0x52, 0x45, 0x43, 0x5f, 0x53, 0x51, 0x52, 0x54
        /*001b*/ 	.byte	0x00
.L_1:


//--------------------- .nv.constant0.triton_poi_fused__native_batch_norm_legit_no_training_relu_3 --------------------------
	.section	.nv.constant0.triton_poi_fused__native_batch_norm_legit_no_training_relu_3,"a",@progbits
	.sectionflags	@""
	.align	4
.nv.constant0.triton_poi_fused__native_batch_norm_legit_no_training_relu_3:
	.zero		580
